//
// Generated by NVIDIA NVVM Compiler
//
// Compiler Build ID: CL-36424714
// Cuda compilation tools, release 13.0, V13.0.88
// Based on NVVM 20.0.0
//

.version 9.0
.target sm_100
.address_size 64

	// .globl	_Z13matmul_kernelPKfS0_Pfm

.visible .entry _Z13matmul_kernelPKfS0_Pfm(
	.param .u64 .ptr .align 1 _Z13matmul_kernelPKfS0_Pfm_param_0,
	.param .u64 .ptr .align 1 _Z13matmul_kernelPKfS0_Pfm_param_1,
	.param .u64 .ptr .align 1 _Z13matmul_kernelPKfS0_Pfm_param_2,
	.param .u64 _Z13matmul_kernelPKfS0_Pfm_param_3
)
{
	.reg .pred 	%p<11>;
	.reg .b32 	%r<11>;
	.reg .b32 	%f<56>;
	.reg .b64 	%rd<113>;

	ld.param.u64 	%rd29, [_Z13matmul_kernelPKfS0_Pfm_param_0];
	ld.param.u64 	%rd30, [_Z13matmul_kernelPKfS0_Pfm_param_1];
	ld.param.u64 	%rd27, [_Z13matmul_kernelPKfS0_Pfm_param_2];
	ld.param.u64 	%rd28, [_Z13matmul_kernelPKfS0_Pfm_param_3];
	cvta.to.global.u64 	%rd1, %rd30;
	cvta.to.global.u64 	%rd2, %rd29;
	mov.u32 	%r1, %tid.x;
	mov.u32 	%r2, %ctaid.x;
	mov.u32 	%r3, %ntid.x;
	mad.lo.s32 	%r4, %r2, %r3, %r1;
	cvt.s64.s32 	%rd3, %r4;
	mul.lo.s64 	%rd31, %rd28, %rd28;
	setp.le.u64 	%p1, %rd31, %rd3;
	@%p1 bra 	$L__BB0_15;
	cvta.to.global.u64 	%rd32, %rd27;
	shl.b64 	%rd33, %rd3, 2;
	add.s64 	%rd4, %rd32, %rd33;
	mov.b32 	%r5, 0;
	st.global.u32 	[%rd4], %r5;
	or.b64  	%rd34, %rd3, %rd28;
	and.b64  	%rd35, %rd34, -4294967296;
	setp.ne.s64 	%p2, %rd35, 0;
	@%p2 bra 	$L__BB0_3;
	cvt.u32.u64 	%r6, %rd28;
	cvt.u32.u64 	%r7, %rd3;
	div.u32 	%r8, %r7, %r6;
	mul.lo.s32 	%r9, %r8, %r6;
	sub.s32 	%r10, %r7, %r9;
	cvt.u64.u32 	%rd106, %r8;
	cvt.u64.u32 	%rd107, %r10;
	bra.uni 	$L__BB0_4;
$L__BB0_3:
	div.u64 	%rd106, %rd3, %rd28;
	mul.lo.s64 	%rd36, %rd106, %rd28;
	sub.s64 	%rd107, %rd3, %rd36;
$L__BB0_4:
	cvt.s64.s32 	%rd38, %rd106;
	mul.lo.s64 	%rd11, %rd38, %rd28;
	cvt.s64.s32 	%rd12, %rd107;
	max.u64 	%rd13, %rd28, 1;
	and.b64  	%rd14, %rd13, 7;
	setp.lt.u64 	%p3, %rd28, 8;
	mov.b64 	%rd111, 0;
	mov.f32 	%f53, 0f00000000;
	@%p3 bra 	$L__BB0_7;
	and.b64  	%rd111, %rd13, -8;
	shl.b64 	%rd16, %rd28, 2;
	mov.b64 	%rd109, 0;
	mov.f32 	%f53, 0f00000000;
	mov.u64 	%rd108, %rd111;
$L__BB0_6:
	.pragma "nounroll";
	add.s64 	%rd40, %rd109, %rd11;
	shl.b64 	%rd41, %rd40, 2;
	add.s64 	%rd42, %rd2, %rd41;
	ld.global.f32 	%f10, [%rd42];
	mad.lo.s64 	%rd43, %rd109, %rd28, %rd12;
	shl.b64 	%rd44, %rd43, 2;
	add.s64 	%rd45, %rd1, %rd44;
	ld.global.f32 	%f11, [%rd45];
	fma.rn.f32 	%f12, %f10, %f11, %f53;
	st.global.f32 	[%rd4], %f12;
	ld.global.f32 	%f13, [%rd42+4];
	add.s64 	%rd46, %rd45, %rd16;
	ld.global.f32 	%f14, [%rd46];
	fma.rn.f32 	%f15, %f13, %f14, %f12;
	st.global.f32 	[%rd4], %f15;
	ld.global.f32 	%f16, [%rd42+8];
	add.s64 	%rd47, %rd46, %rd16;
	ld.global.f32 	%f17, [%rd47];
	fma.rn.f32 	%f18, %f16, %f17, %f15;
	st.global.f32 	[%rd4], %f18;
	ld.global.f32 	%f19, [%rd42+12];
	add.s64 	%rd48, %rd47, %rd16;
	ld.global.f32 	%f20, [%rd48];
	fma.rn.f32 	%f21, %f19, %f20, %f18;
	st.global.f32 	[%rd4], %f21;
	ld.global.f32 	%f22, [%rd42+16];
	add.s64 	%rd49, %rd48, %rd16;
	ld.global.f32 	%f23, [%rd49];
	fma.rn.f32 	%f24, %f22, %f23, %f21;
	st.global.f32 	[%rd4], %f24;
	ld.global.f32 	%f25, [%rd42+20];
	add.s64 	%rd50, %rd49, %rd16;
	ld.global.f32 	%f26, [%rd50];
	fma.rn.f32 	%f27, %f25, %f26, %f24;
	st.global.f32 	[%rd4], %f27;
	ld.global.f32 	%f28, [%rd42+24];
	add.s64 	%rd51, %rd50, %rd16;
	ld.global.f32 	%f29, [%rd51];
	fma.rn.f32 	%f30, %f28, %f29, %f27;
	st.global.f32 	[%rd4], %f30;
	ld.global.f32 	%f31, [%rd42+28];
	add.s64 	%rd52, %rd51, %rd16;
	ld.global.f32 	%f32, [%rd52];
	fma.rn.f32 	%f53, %f31, %f32, %f30;
	st.global.f32 	[%rd4], %f53;
	add.s64 	%rd109, %rd109, 8;
	add.s64 	%rd108, %rd108, -8;
	setp.ne.s64 	%p4, %rd108, 0;
	@%p4 bra 	$L__BB0_6;
$L__BB0_7:
	setp.eq.s64 	%p5, %rd14, 0;
	@%p5 bra 	$L__BB0_15;
	and.b64  	%rd22, %rd13, 3;
	setp.lt.u64 	%p6, %rd14, 4;
	@%p6 bra 	$L__BB0_10;
	add.s64 	%rd53, %rd111, %rd11;
	shl.b64 	%rd54, %rd53, 2;
	add.s64 	%rd55, %rd2, %rd54;
	ld.global.f32 	%f33, [%rd55];
	mad.lo.s64 	%rd56, %rd111, %rd28, %rd12;
	shl.b64 	%rd57, %rd56, 2;
	add.s64 	%rd58, %rd1, %rd57;
	ld.global.f32 	%f34, [%rd58];
	fma.rn.f32 	%f35, %f33, %f34, %f53;
	st.global.f32 	[%rd4], %f35;
	add.s64 	%rd59, %rd111, 1;
	and.b64  	%rd60, %rd59, 4294967295;
	add.s64 	%rd61, %rd60, %rd11;
	shl.b64 	%rd62, %rd61, 2;
	add.s64 	%rd63, %rd2, %rd62;
	ld.global.f32 	%f36, [%rd63];
	mad.lo.s64 	%rd64, %rd60, %rd28, %rd12;
	shl.b64 	%rd65, %rd64, 2;
	add.s64 	%rd66, %rd1, %rd65;
	ld.global.f32 	%f37, [%rd66];
	fma.rn.f32 	%f38, %f36, %f37, %f35;
	st.global.f32 	[%rd4], %f38;
	add.s64 	%rd67, %rd111, 2;
	and.b64  	%rd68, %rd67, 4294967295;
	add.s64 	%rd69, %rd68, %rd11;
	shl.b64 	%rd70, %rd69, 2;
	add.s64 	%rd71, %rd2, %rd70;
	ld.global.f32 	%f39, [%rd71];
	mad.lo.s64 	%rd72, %rd68, %rd28, %rd12;
	shl.b64 	%rd73, %rd72, 2;
	add.s64 	%rd74, %rd1, %rd73;
	ld.global.f32 	%f40, [%rd74];
	fma.rn.f32 	%f41, %f39, %f40, %f38;
	st.global.f32 	[%rd4], %f41;
	add.s64 	%rd75, %rd111, 3;
	and.b64  	%rd76, %rd75, 4294967295;
	add.s64 	%rd77, %rd76, %rd11;
	shl.b64 	%rd78, %rd77, 2;
	add.s64 	%rd79, %rd2, %rd78;
	ld.global.f32 	%f42, [%rd79];
	mad.lo.s64 	%rd80, %rd76, %rd28, %rd12;
	shl.b64 	%rd81, %rd80, 2;
	add.s64 	%rd82, %rd1, %rd81;
	ld.global.f32 	%f43, [%rd82];
	fma.rn.f32 	%f53, %f42, %f43, %f41;
	st.global.f32 	[%rd4], %f53;
	add.s64 	%rd83, %rd111, 4;
	and.b64  	%rd111, %rd83, 4294967295;
$L__BB0_10:
	setp.eq.s64 	%p7, %rd22, 0;
	@%p7 bra 	$L__BB0_15;
	setp.eq.s64 	%p8, %rd22, 1;
	@%p8 bra 	$L__BB0_13;
	add.s64 	%rd84, %rd111, %rd11;
	shl.b64 	%rd85, %rd84, 2;
	add.s64 	%rd86, %rd2, %rd85;
	ld.global.f32 	%f44, [%rd86];
	mad.lo.s64 	%rd87, %rd111, %rd28, %rd12;
	shl.b64 	%rd88, %rd87, 2;
	add.s64 	%rd89, %rd1, %rd88;
	ld.global.f32 	%f45, [%rd89];
	fma.rn.f32 	%f46, %f44, %f45, %f53;
	st.global.f32 	[%rd4], %f46;
	add.s64 	%rd90, %rd111, 1;
	and.b64  	%rd91, %rd90, 4294967295;
	add.s64 	%rd92, %rd91, %rd11;
	shl.b64 	%rd93, %rd92, 2;
	add.s64 	%rd94, %rd2, %rd93;
	ld.global.f32 	%f47, [%rd94];
	mad.lo.s64 	%rd95, %rd91, %rd28, %rd12;
	shl.b64 	%rd96, %rd95, 2;
	add.s64 	%rd97, %rd1, %rd96;
	ld.global.f32 	%f48, [%rd97];
	fma.rn.f32 	%f53, %f47, %f48, %f46;
	st.global.f32 	[%rd4], %f53;
	add.s64 	%rd98, %rd111, 2;
	and.b64  	%rd111, %rd98, 4294967295;
$L__BB0_13:
	and.b64  	%rd99, %rd13, 1;
	setp.eq.b64 	%p9, %rd99, 1;
	not.pred 	%p10, %p9;
	@%p10 bra 	$L__BB0_15;
	add.s64 	%rd100, %rd111, %rd11;
	shl.b64 	%rd101, %rd100, 2;
	add.s64 	%rd102, %rd2, %rd101;
	ld.global.f32 	%f49, [%rd102];
	mad.lo.s64 	%rd103, %rd111, %rd28, %rd12;
	shl.b64 	%rd104, %rd103, 2;
	add.s64 	%rd105, %rd1, %rd104;
	ld.global.f32 	%f50, [%rd105];
	fma.rn.f32 	%f51, %f49, %f50, %f53;
	st.global.f32 	[%rd4], %f51;
$L__BB0_15:
	ret;

}


// ===== COMPILED SASS (sm_100) =====

	.target	sm_100

	.elftype	@"ET_EXEC"


//--------------------- .note.nv.tkinfo           --------------------------
	.section	.note.nv.tkinfo,"",@"SHT_NOTE"
	.sectionflags	@"SHF_NOTE_NV_TKINFO"
	.tkinfo
        /*0018*/ 	.word	0x00000002
        /*0030*/ 	.string	""
        /*0030*/ 	.string	"ptxas"
        /*0030*/ 	.string	"Cuda compilation tools, release 13.0, V13.0.88"
        /*0030*/ 	.string	"Build cuda_13.0.r13.0/compiler.36424714_0"
        /*0030*/ 	.string	"-arch sm_100 -m 64 "



//--------------------- .note.nv.cuinfo           --------------------------
	.section	.note.nv.cuinfo,"",@"SHT_NOTE"
	.sectionflags	@"SHF_NOTE_NV_CUINFO"
        /*0018*/ 	.short	0x0002
        /*001a*/ 	.short	0x0064
        /*001c*/ 	.short	0x0082
	.zero		2


//--------------------- .nv.info                  --------------------------
	.section	.nv.info,"",@"SHT_CUDA_INFO"
	.align	4


	//----- nvinfo : EIATTR_REGCOUNT
	.align		4
        /*0000*/ 	.byte	0x04, 0x2f
        /*0002*/ 	.short	(.L_1 - .L_0)
	.align		4
.L_0:
        /*0004*/ 	.word	index@(_Z13matmul_kernelPKfS0_Pfm)
        /*0008*/ 	.word	0x00000020


	//----- nvinfo : EIATTR_FRAME_SIZE
	.align		4
.L_1:
        /*000c*/ 	.byte	0x04, 0x11
        /*000e*/ 	.short	(.L_3 - .L_2)
	.align		4
.L_2:
        /*0010*/ 	.word	index@($__internal_0_$__cuda_sm20_div_u64)
        /*0014*/ 	.word	0x00000000


	//----- nvinfo : EIATTR_FRAME_SIZE
	.align		4
.L_3:
        /*0018*/ 	.byte	0x04, 0x11
        /*001a*/ 	.short	(.L_5 - .L_4)
	.align		4
.L_4:
        /*001c*/ 	.word	index@(_Z13matmul_kernelPKfS0_Pfm)
        /*0020*/ 	.word	0x00000000


	//----- nvinfo : EIATTR_MIN_STACK_SIZE
	.align		4
.L_5:
        /*0024*/ 	.byte	0x04, 0x12
        /*0026*/ 	.short	(.L_7 - .L_6)
	.align		4
.L_6:
        /*0028*/ 	.word	index@(_Z13matmul_kernelPKfS0_Pfm)
        /*002c*/ 	.word	0x00000000
.L_7:


//--------------------- .nv.compat                --------------------------
	.section	.nv.compat,"",@"SHT_CUDA_COMPAT_INFO"
	.align	4
        /*0000*/ 	.byte	0x02, 0x09, 0x00, 0x00, 0x02, 0x02, 0x01, 0x00, 0x02, 0x05, 0x05, 0x00, 0x03, 0x07, 0x01, 0x01
        /*0010*/ 	.byte	0x02, 0x03, 0x00, 0x00, 0x02, 0x06, 0x01, 0x00, 0x04, 0x0b, 0x08, 0x00, 0x09, 0x00, 0x00, 0x00
        /*0020*/ 	.byte	0x00, 0x00, 0x00, 0x00


//--------------------- .nv.info._Z13matmul_kernelPKfS0_Pfm --------------------------
	.section	.nv.info._Z13matmul_kernelPKfS0_Pfm,"",@"SHT_CUDA_INFO"
	.sectionflags	@""
	.align	4


	//----- nvinfo : EIATTR_CUDA_API_VERSION
	.align		4
        /*0000*/ 	.byte	0x04, 0x37
        /*0002*/ 	.short	(.L_9 - .L_8)
.L_8:
        /*0004*/ 	.word	0x00000082


	//----- nvinfo : EIATTR_KPARAM_INFO
	.align		4
.L_9:
        /*0008*/ 	.byte	0x04, 0x17
        /*000a*/ 	.short	(.L_11 - .L_10)
.L_10:
        /*000c*/ 	.word	0x00000000
        /*0010*/ 	.short	0x0003
        /*0012*/ 	.short	0x0018
        /*0014*/ 	.byte	0x00, 0xf0, 0x21, 0x00


	//----- nvinfo : EIATTR_KPARAM_INFO
	.align		4
.L_11:
        /*0018*/ 	.byte	0x04, 0x17
        /*001a*/ 	.short	(.L_13 - .L_12)
.L_12:
        /*001c*/ 	.word	0x00000000
        /*0020*/ 	.short	0x0002
        /*0022*/ 	.short	0x0010
        /*0024*/ 	.byte	0x00, 0xf5, 0x21, 0x00


	//----- nvinfo : EIATTR_KPARAM_INFO
	.align		4
.L_13:
        /*0028*/ 	.byte	0x04, 0x17
        /*002a*/ 	.short	(.L_15 - .L_14)
.L_14:
        /*002c*/ 	.word	0x00000000
        /*0030*/ 	.short	0x0001
        /*0032*/ 	.short	0x0008
        /*0034*/ 	.byte	0x00, 0xf5, 0x21, 0x00


	//----- nvinfo : EIATTR_KPARAM_INFO
	.align		4
.L_15:
        /*0038*/ 	.byte	0x04, 0x17
        /*003a*/ 	.short	(.L_17 - .L_16)
.L_16:
        /*003c*/ 	.word	0x00000000
        /*0040*/ 	.short	0x0000
        /*0042*/ 	.short	0x0000
        /*0044*/ 	.byte	0x00, 0xf5, 0x21, 0x00


	//----- nvinfo : EIATTR_SPARSE_MMA_MASK
	.align		4
.L_17:
        /*0048*/ 	.byte	0x03, 0x50
        /*004a*/ 	.short	0x0000


	//----- nvinfo : EIATTR_MAXREG_COUNT
	.align		4
        /*004c*/ 	.byte	0x03, 0x1b
        /*004e*/ 	.short	0x00ff


	//----- nvinfo : EIATTR_MERCURY_ISA_VERSION
	.align		4
        /*0050*/ 	.byte	0x03, 0x5f
        /*0052*/ 	.short	0x0101


	//----- nvinfo : EIATTR_VRC_CTA_INIT_COUNT
	.align		4
        /*0054*/ 	.byte	0x02, 0x4a
	.zero		1
	.zero		1


	//----- nvinfo : EIATTR_EXIT_INSTR_OFFSETS
	.align		4
        /*0058*/ 	.byte	0x04, 0x1c
        /*005a*/ 	.short	(.L_19 - .L_18)


	//   ....[0]....
.L_18:
        /*005c*/ 	.word	0x000000e0


	//   ....[1]....
        /*0060*/ 	.word	0x00000930


	//   ....[2]....
        /*0064*/ 	.word	0x00000dc0


	//   ....[3]....
        /*0068*/ 	.word	0x00001090


	//   ....[4]....
        /*006c*/ 	.word	0x000011f0


	//----- nvinfo : EIATTR_CRS_STACK_SIZE
	.align		4
.L_19:
        /*0070*/ 	.byte	0x04, 0x1e
        /*0072*/ 	.short	(.L_21 - .L_20)
.L_20:
        /*0074*/ 	.word	0x00000000


	//----- nvinfo : EIATTR_CBANK_PARAM_SIZE
	.align		4
.L_21:
        /*0078*/ 	.byte	0x03, 0x19
        /*007a*/ 	.short	0x0020


	//----- nvinfo : EIATTR_PARAM_CBANK
	.align		4
        /*007c*/ 	.byte	0x04, 0x0a
        /*007e*/ 	.short	(.L_23 - .L_22)
	.align		4
.L_22:
        /*0080*/ 	.word	index@(.nv.constant0._Z13matmul_kernelPKfS0_Pfm)
        /*0084*/ 	.short	0x0380
        /*0086*/ 	.short	0x0020


	//----- nvinfo : EIATTR_SW_WAR
	.align		4
.L_23:
        /*0088*/ 	.byte	0x04, 0x36
        /*008a*/ 	.short	(.L_25 - .L_24)
.L_24:
        /*008c*/ 	.word	0x00000008
.L_25:


//--------------------- .nv.callgraph             --------------------------
	.section	.nv.callgraph,"",@"SHT_CUDA_CALLGRAPH"
	.align	4
	.sectionentsize	8
	.align		4
        /*0000*/ 	.word	0x00000000
	.align		4
        /*0004*/ 	.word	0xffffffff
	.align		4
        /*0008*/ 	.word	0x00000000
	.align		4
        /*000c*/ 	.word	0xfffffffe
	.align		4
        /*0010*/ 	.word	0x00000000
	.align		4
        /*0014*/ 	.word	0xfffffffd
	.align		4
        /*0018*/ 	.word	0x00000000
	.align		4
        /*001c*/ 	.word	0xfffffffc


//--------------------- .text._Z13matmul_kernelPKfS0_Pfm --------------------------
	.section	.text._Z13matmul_kernelPKfS0_Pfm,"ax",@progbits
	.align	128
        .global         _Z13matmul_kernelPKfS0_Pfm
        .type           _Z13matmul_kernelPKfS0_Pfm,@function
        .size           _Z13matmul_kernelPKfS0_Pfm,(.L_x_11 - _Z13matmul_kernelPKfS0_Pfm)
        .other          _Z13matmul_kernelPKfS0_Pfm,@"STO_CUDA_ENTRY STV_DEFAULT"
_Z13matmul_kernelPKfS0_Pfm:
.text._Z13matmul_kernelPKfS0_Pfm:
[----:B------:R-:W-:Y:S01]  /*0000*/  LDC R1, c[0x0][0x37c] ;  /* 0x0000df00ff017b82 */ /* 0x000fe20000000800 */
[----:B------:R-:W0:Y:S01]  /*0010*/  S2R R5, SR_TID.X ;  /* 0x0000000000057919 */ /* 0x000e220000002100 */
[----:B------:R-:W1:Y:S06]  /*0020*/  LDCU.64 UR8, c[0x0][0x398] ;  /* 0x00007300ff0877ac */ /* 0x000e6c0008000a00 */
[----:B------:R-:W0:Y:S08]  /*0030*/  S2UR UR4, SR_CTAID.X ;  /* 0x00000000000479c3 */ /* 0x000e300000002500 */
[----:B------:R-:W0:Y:S01]  /*0040*/  LDC R2, c[0x0][0x360] ;  /* 0x0000d800ff027b82 */ /* 0x000e220000000800 */
[----:B-1----:R-:W-:-:S04]  /*0050*/  IMAD.U32 R0, RZ, RZ, UR8 ;  /* 0x00000008ff007e24 */ /* 0x002fc8000f8e00ff */
[----:B------:R-:W-:-:S04]  /*0060*/  IMAD R7, R0, UR9, RZ ;  /* 0x0000000900077c24 */ /* 0x000fc8000f8e02ff */
[----:B------:R-:W-:Y:S02]  /*0070*/  IMAD R7, R0, UR9, R7 ;  /* 0x0000000900077c24 */ /* 0x000fe4000f8e0207 */
[----:B0-----:R-:W-:Y:S02]  /*0080*/  IMAD R5, R2, UR4, R5 ;  /* 0x0000000402057c24 */ /* 0x001fe4000f8e0205 */
[----:B------:R-:W-:-:S03]  /*0090*/  IMAD.WIDE.U32 R2, R0, R0, RZ ;  /* 0x0000000000027225 */ /* 0x000fc600078e00ff */
[----:B------:R-:W-:Y:S01]  /*00a0*/  SHF.R.S32.HI R4, RZ, 0x1f, R5 ;  /* 0x0000001fff047819 */ /* 0x000fe20000011405 */
[----:B------:R-:W-:Y:S01]  /*00b0*/  IMAD.IADD R3, R3, 0x1, R7 ;  /* 0x0000000103037824 */ /* 0x000fe200078e0207 */
[----:B------:R-:W-:-:S04]  /*00c0*/  ISETP.GT.U32.AND P0, PT, R2, R5, PT ;  /* 0x000000050200720c */ /* 0x000fc80003f04070 */
[----:B------:R-:W-:-:S13]  /*00d0*/  ISETP.GT.U32.AND.EX P0, PT, R3, R4, PT, P0 ;  /* 0x000000040300720c */ /* 0x000fda0003f04100 */
[----:B------:R-:W-:Y:S05]  /*00e0*/  @!P0 EXIT ;  /* 0x000000000000894d */ /* 0x000fea0003800000 */
[----:B------:R-:W0:Y:S01]  /*00f0*/  LDCU.64 UR6, c[0x0][0x390] ;  /* 0x00007200ff0677ac */ /* 0x000e220008000a00 */
[----:B------:R-:W-:Y:S01]  /*0100*/  LOP3.LUT R2, R4, UR9, RZ, 0xfc, !PT ;  /* 0x0000000904027c12 */ /* 0x000fe2000f8efcff */
[----:B------:R-:W-:Y:S01]  /*0110*/  BSSY.RECONVERGENT B0, `(.L_x_0) ;  /* 0x0000023000007945 */ /* 0x000fe20003800200 */
[----:B------:R-:W1:Y:S01]  /*0120*/  LDCU.64 UR4, c[0x0][0x358] ;  /* 0x00006b00ff0477ac */ /* 0x000e620008000a00 */
[----:B0-----:R-:W-:-:S04]  /*0130*/  LEA R14, P0, R5, UR6, 0x2 ;  /* 0x00000006050e7c11 */ /* 0x001fc8000f8010ff */
[----:B------:R-:W-:Y:S02]  /*0140*/  LEA.HI.X R15, R5, UR7, R4, 0x2, P0 ;  /* 0x00000007050f7c11 */ /* 0x000fe400080f1404 */
[----:B------:R-:W-:-:S03]  /*0150*/  ISETP.NE.U32.AND P0, PT, R2, RZ, PT ;  /* 0x000000ff0200720c */ /* 0x000fc60003f05070 */
[----:B-1----:R0:W-:Y:S10]  /*0160*/  STG.E desc[UR4][R14.64], RZ ;  /* 0x000000ff0e007986 */ /* 0x0021f4000c101904 */
[----:B0-----:R-:W-:Y:S05]  /*0170*/  @P0 BRA `(.L_x_1) ;  /* 0x0000000000540947 */ /* 0x001fea0003800000 */
[----:B------:R-:W0:Y:S01]  /*0180*/  I2F.U32.RP R4, R0 ;  /* 0x0000000000047306 */ /* 0x000e220000209000 */
[----:B------:R-:W-:-:S07]  /*0190*/  ISETP.NE.U32.AND P2, PT, R0, RZ, PT ;  /* 0x000000ff0000720c */ /* 0x000fce0003f45070 */
[----:B0-----:R-:W0:Y:S02]  /*01a0*/  MUFU.RCP R4, R4 ;  /* 0x0000000400047308 */ /* 0x001e240000001000 */
[----:B0-----:R-:W-:-:S06]  /*01b0*/  IADD3 R2, PT, PT, R4, 0xffffffe, RZ ;  /* 0x0ffffffe04027810 */ /* 0x001fcc0007ffe0ff */
[----:B------:R0:W1:Y:S02]  /*01c0*/  F2I.FTZ.U32.TRUNC.NTZ R3, R2 ;  /* 0x0000000200037305 */ /* 0x000064000021f000 */
[----:B0-----:R-:W-:Y:S02]  /*01d0*/  IMAD.MOV.U32 R2, RZ, RZ, RZ ;  /* 0x000000ffff027224 */ /* 0x001fe400078e00ff */
[----:B-1----:R-:W-:-:S04]  /*01e0*/  IMAD.MOV R7, RZ, RZ, -R3 ;  /* 0x000000ffff077224 */ /* 0x002fc800078e0a03 */
[----:B------:R-:W-:-:S04]  /*01f0*/  IMAD R7, R7, R0, RZ ;  /* 0x0000000007077224 */ /* 0x000fc800078e02ff */
[----:B------:R-:W-:-:S06]  /*0200*/  IMAD.HI.U32 R6, R3, R7, R2 ;  /* 0x0000000703067227 */ /* 0x000fcc00078e0002 */
[----:B------:R-:W-:-:S05]  /*0210*/  IMAD.HI.U32 R3, R6, R5, RZ ;  /* 0x0000000506037227 */ /* 0x000fca00078e00ff */
[----:B------:R-:W-:-:S05]  /*0220*/  IADD3 R7, PT, PT, -R3, RZ, RZ ;  /* 0x000000ff03077210 */ /* 0x000fca0007ffe1ff */
[----:B------:R-:W-:-:S05]  /*0230*/  IMAD R7, R0, R7, R5 ;  /* 0x0000000700077224 */ /* 0x000fca00078e0205 */
[----:B------:R-:W-:-:S13]  /*0240*/  ISETP.GE.U32.AND P0, PT, R7, R0, PT ;  /* 0x000000000700720c */ /* 0x000fda0003f06070 */
[----:B------:R-:W-:Y:S02]  /*0250*/  @P0 IMAD.IADD R7, R7, 0x1, -R0 ;  /* 0x0000000107070824 */ /* 0x000fe400078e0a00 */
[----:B------:R-:W-:-:S03]  /*0260*/  @P0 VIADD R3, R3, 0x1 ;  /* 0x0000000103030836 */ /* 0x000fc60000000000 */
[----:B------:R-:W-:-:S13]  /*0270*/  ISETP.GE.U32.AND P1, PT, R7, R0, PT ;  /* 0x000000000700720c */ /* 0x000fda0003f26070 */
[----:B------:R-:W-:Y:S02]  /*0280*/  @P1 IADD3 R3, PT, PT, R3, 0x1, RZ ;  /* 0x0000000103031810 */ /* 0x000fe40007ffe0ff */
[----:B------:R-:W-:-:S05]  /*0290*/  @!P2 LOP3.LUT R3, RZ, R0, RZ, 0x33, !PT ;  /* 0x00000000ff03a212 */ /* 0x000fca00078e33ff */
[----:B------:R-:W-:-:S04]  /*02a0*/  IMAD.MOV R2, RZ, RZ, -R3 ;  /* 0x000000ffff027224 */ /* 0x000fc800078e0a03 */
[----:B------:R-:W-:Y:S01]  /*02b0*/  IMAD R2, R0, R2, R5 ;  /* 0x0000000200027224 */ /* 0x000fe200078e0205 */
[----:B------:R-:W-:Y:S06]  /*02c0*/  BRA `(.L_x_2) ;  /* 0x00000000001c7947 */ /* 0x000fec0003800000 */
.L_x_1:
[----:B------:R-:W-:-:S07]  /*02d0*/  MOV R0, 0x2f0 ;  /* 0x000002f000007802 */ /* 0x000fce0000000f00 */
[----:B------:R-:W-:Y:S05]  /*02e0*/  CALL.REL.NOINC `($__internal_0_$__cuda_sm20_div_u64) ;  /* 0x0000000c00c47944 */ /* 0x000fea0003c00000 */
[----:B------:R-:W0:Y:S01]  /*02f0*/  LDCU UR6, c[0x0][0x398] ;  /* 0x00007300ff0677ac */ /* 0x000e220008000800 */
[--C-:B------:R-:W-:Y:S02]  /*0300*/  IMAD.MOV R2, RZ, RZ, -R4.reuse ;  /* 0x000000ffff027224 */ /* 0x100fe400078e0a04 */
[----:B------:R-:W-:Y:S01]  /*0310*/  IMAD.MOV.U32 R3, RZ, RZ, R4 ;  /* 0x000000ffff037224 */ /* 0x000fe200078e0004 */
[----:B0-----:R-:W-:-:S05]  /*0320*/  MOV R0, UR6 ;  /* 0x0000000600007c02 */ /* 0x001fca0008000f00 */
[----:B------:R-:W-:-:S07]  /*0330*/  IMAD R2, R2, R0, R5 ;  /* 0x0000000002027224 */ /* 0x000fce00078e0205 */
.L_x_2:
[----:B------:R-:W-:Y:S05]  /*0340*/  BSYNC.RECONVERGENT B0 ;  /* 0x0000000000007941 */ /* 0x000fea0003800200 */
.L_x_0:
[----:B------:R-:W0:Y:S01]  /*0350*/  LDC R4, c[0x0][0x39c] ;  /* 0x0000e700ff047b82 */ /* 0x000e220000000800 */
[C---:B------:R-:W-:Y:S01]  /*0360*/  ISETP.GT.U32.AND P0, PT, R0.reuse, 0x1, PT ;  /* 0x000000010000780c */ /* 0x040fe20003f04070 */
[----:B------:R-:W1:Y:S01]  /*0370*/  LDCU.128 UR8, c[0x0][0x380] ;  /* 0x00007000ff0877ac */ /* 0x000e620008000c00 */
[----:B------:R-:W-:Y:S01]  /*0380*/  ISETP.GE.U32.AND P1, PT, R0, 0x8, PT ;  /* 0x000000080000780c */ /* 0x000fe20003f26070 */
[----:B------:R-:W-:Y:S01]  /*0390*/  BSSY.RECONVERGENT B0, `(.L_x_3) ;  /* 0x0000059000007945 */ /* 0x000fe20003800200 */
[----:B------:R-:W-:Y:S01]  /*03a0*/  SHF.R.S32.HI R7, RZ, 0x1f, R3 ;  /* 0x0000001fff077819 */ /* 0x000fe20000011403 */
[----:B------:R-:W-:Y:S01]  /*03b0*/  IMAD.MOV.U32 R11, RZ, RZ, RZ ;  /* 0x000000ffff0b7224 */ /* 0x000fe200078e00ff */
[----:B------:R-:W-:Y:S02]  /*03c0*/  SHF.R.S32.HI R9, RZ, 0x1f, R2 ;  /* 0x0000001fff097819 */ /* 0x000fe40000011402 */
[----:B------:R-:W-:Y:S02]  /*03d0*/  CS2R R12, SRZ ;  /* 0x00000000000c7805 */ /* 0x000fe4000001ff00 */
[----:B0-----:R-:W-:-:S02]  /*03e0*/  ISETP.GT.U32.AND.EX P0, PT, R4, RZ, PT, P0 ;  /* 0x000000ff0400720c */ /* 0x001fc40003f04100 */
[----:B------:R-:W-:Y:S02]  /*03f0*/  ISETP.GE.U32.AND.EX P1, PT, R4, RZ, PT, P1 ;  /* 0x000000ff0400720c */ /* 0x000fe40003f26110 */
[----:B------:R-:W-:Y:S02]  /*0400*/  SEL R5, R0, 0x1, P0 ;  /* 0x0000000100057807 */ /* 0x000fe40000000000 */
[----:B------:R-:W-:Y:S02]  /*0410*/  SEL R10, R4, RZ, P0 ;  /* 0x000000ff040a7207 */ /* 0x000fe40000000000 */
[----:B------:R-:W-:-:S04]  /*0420*/  LOP3.LUT R6, R5, 0x7, RZ, 0xc0, !PT ;  /* 0x0000000705067812 */ /* 0x000fc800078ec0ff */
[----:B------:R-:W-:-:S04]  /*0430*/  ISETP.NE.U32.AND P2, PT, R6, RZ, PT ;  /* 0x000000ff0600720c */ /* 0x000fc80003f45070 */
[----:B------:R-:W-:Y:S01]  /*0440*/  ISETP.NE.AND.EX P2, PT, RZ, RZ, PT, P2 ;  /* 0x000000ffff00720c */ /* 0x000fe20003f45320 */
[----:B-1----:R-:W-:-:S12]  /*0450*/  @!P1 BRA `(.L_x_4) ;  /* 0x0000000400309947 */ /* 0x002fd80003800000 */
[----:B------:R-:W-:Y:S01]  /*0460*/  LOP3.LUT R11, R5, 0xfffffff8, RZ, 0xc0, !PT ;  /* 0xfffffff8050b7812 */ /* 0x000fe200078ec0ff */
[----:B------:R-:W-:Y:S01]  /*0470*/  HFMA2 R29, -RZ, RZ, 0, 0 ;  /* 0x00000000ff1d7431 */ /* 0x000fe200000001ff */
[----:B------:R-:W-:Y:S01]  /*0480*/  MOV R13, R10 ;  /* 0x0000000a000d7202 */ /* 0x000fe20000000f00 */
[C---:B------:R-:W-:Y:S01]  /*0490*/  IMAD.SHL.U32 R27, R0.reuse, 0x4, RZ ;  /* 0x00000004001b7824 */ /* 0x040fe200078e00ff */
[----:B------:R-:W-:Y:S01]  /*04a0*/  SHF.L.U64.HI R25, R0, 0x2, R4 ;  /* 0x0000000200197819 */ /* 0x000fe20000010204 */
[----:B------:R-:W-:Y:S02]  /*04b0*/  IMAD.MOV.U32 R23, RZ, RZ, RZ ;  /* 0x000000ffff177224 */ /* 0x000fe400078e00ff */
[----:B------:R-:W-:Y:S02]  /*04c0*/  IMAD.MOV.U32 R12, RZ, RZ, RZ ;  /* 0x000000ffff0c7224 */ /* 0x000fe400078e00ff */
[----:B------:R-:W-:-:S07]  /*04d0*/  IMAD.MOV.U32 R8, RZ, RZ, R11 ;  /* 0x000000ffff087224 */ /* 0x000fce00078e000b */
.L_x_5:
[----:B------:R-:W-:Y:S01]  /*04e0*/  IMAD R16, R7, R0, RZ ;  /* 0x0000000007107224 */ /* 0x000fe200078e02ff */
[----:B------:R-:W-:Y:S01]  /*04f0*/  MOV R28, R23 ;  /* 0x00000017001c7202 */ /* 0x000fe20000000f00 */
[----:B------:R-:W-:Y:S02]  /*0500*/  IMAD.MOV.U32 R17, RZ, RZ, R9 ;  /* 0x000000ffff117224 */ /* 0x000fe400078e0009 */
[C---:B--2---:R-:W-:Y:S02]  /*0510*/  IMAD R24, R3.reuse, R4, R16 ;  /* 0x0000000403187224 */ /* 0x044fe400078e0210 */
[----:B------:R-:W-:-:S04]  /*0520*/  IMAD.WIDE.U32 R20, R3, R0, R28 ;  /* 0x0000000003147225 */ /* 0x000fc800078e001c */
[----:B------:R-:W-:Y:S02]  /*0530*/  IMAD.MOV.U32 R16, RZ, RZ, R2 ;  /* 0x000000ffff107224 */ /* 0x000fe400078e0002 */
[-C--:B------:R-:W-:Y:S02]  /*0540*/  IMAD R22, R29, R0.reuse, RZ ;  /* 0x000000001d167224 */ /* 0x080fe400078e02ff */
[----:B------:R-:W-:Y:S01]  /*0550*/  IMAD.WIDE.U32 R18, R23, R0, R16 ;  /* 0x0000000017127225 */ /* 0x000fe200078e0010 */
[----:B------:R-:W-:Y:S02]  /*0560*/  IADD3 R17, PT, PT, R21, R24, RZ ;  /* 0x0000001815117210 */ /* 0x000fe40007ffe0ff */
[----:B------:R-:W-:Y:S01]  /*0570*/  LEA R16, P0, R20, UR8, 0x2 ;  /* 0x0000000814107c11 */ /* 0x000fe2000f8010ff */
[----:B------:R-:W-:-:S03]  /*0580*/  IMAD R22, R23, R4, R22 ;  /* 0x0000000417167224 */ /* 0x000fc600078e0216 */
[----:B------:R-:W-:Y:S01]  /*0590*/  LEA.HI.X R17, R20, UR9, R17, 0x2, P0 ;  /* 0x0000000914117c11 */ /* 0x000fe200080f1411 */
[----:B------:R-:W-:Y:S01]  /*05a0*/  IMAD.IADD R19, R19, 0x1, R22 ;  /* 0x0000000113137824 */ /* 0x000fe200078e0216 */
[----:B------:R-:W-:-:S04]  /*05b0*/  LEA R20, P0, R18, UR10, 0x2 ;  /* 0x0000000a12147c11 */ /* 0x000fc8000f8010ff */
[----:B------:R-:W-:Y:S02]  /*05c0*/  LEA.HI.X R21, R18, UR11, R19, 0x2, P0 ;  /* 0x0000000b12157c11 */ /* 0x000fe400080f1413 */
[----:B------:R-:W2:Y:S04]  /*05d0*/  LDG.E R19, desc[UR4][R16.64] ;  /* 0x0000000410137981 */ /* 0x000ea8000c1e1900 */
[----:B------:R-:W2:Y:S01]  /*05e0*/  LDG.E R22, desc[UR4][R20.64] ;  /* 0x0000000414167981 */ /* 0x000ea2000c1e1900 */
[----:B------:R-:W-:Y:S01]  /*05f0*/  IADD3 R18, P0, PT, R20, R27, RZ ;  /* 0x0000001b14127210 */ /* 0x000fe20007f1e0ff */
[----:B--2---:R-:W-:-:S04]  /*0600*/  FFMA R22, R19, R22, R12 ;  /* 0x0000001613167223 */ /* 0x004fc8000000000c */
[----:B------:R-:W-:Y:S01]  /*0610*/  IMAD.X R19, R21, 0x1, R25, P0 ;  /* 0x0000000115137824 */ /* 0x000fe200000e0619 */
[----:B------:R0:W-:Y:S04]  /*0620*/  STG.E desc[UR4][R14.64], R22 ;  /* 0x000000160e007986 */ /* 0x0001e8000c101904 */
[----:B------:R1:W2:Y:S04]  /*0630*/  LDG.E R24, desc[UR4][R18.64] ;  /* 0x0000000412187981 */ /* 0x0002a8000c1e1900 */
[----:B------:R-:W2:Y:S01]  /*0640*/  LDG.E R12, desc[UR4][R16.64+0x4] ;  /* 0x00000404100c7981 */ /* 0x000ea2000c1e1900 */
[----:B-1----:R-:W-:-:S04]  /*0650*/  IADD3 R18, P0, PT, R18, R27, RZ ;  /* 0x0000001b12127210 */ /* 0x002fc80007f1e0ff */
[----:B------:R-:W-:Y:S01]  /*0660*/  IADD3.X R19, PT, PT, R19, R25, RZ, P0, !PT ;  /* 0x0000001913137210 */ /* 0x000fe200007fe4ff */
[----:B--2---:R-:W-:-:S05]  /*0670*/  FFMA R12, R12, R24, R22 ;  /* 0x000000180c0c7223 */ /* 0x004fca0000000016 */
[----:B------:R1:W-:Y:S04]  /*0680*/  STG.E desc[UR4][R14.64], R12 ;  /* 0x0000000c0e007986 */ /* 0x0003e8000c101904 */
[----:B------:R-:W2:Y:S04]  /*0690*/  LDG.E R24, desc[UR4][R18.64] ;  /* 0x0000000412187981 */ /* 0x000ea8000c1e1900 */
[----:B------:R-:W2:Y:S01]  /*06a0*/  LDG.E R21, desc[UR4][R16.64+0x8] ;  /* 0x0000080410157981 */ /* 0x000ea2000c1e1900 */
[----:B------:R-:W-:Y:S01]  /*06b0*/  IADD3 R20, P0, PT, R18, R27, RZ ;  /* 0x0000001b12147210 */ /* 0x000fe20007f1e0ff */
[----:B--2---:R-:W-:-:S04]  /*06c0*/  FFMA R24, R21, R24, R12 ;  /* 0x0000001815187223 */ /* 0x004fc8000000000c */
[----:B------:R-:W-:Y:S01]  /*06d0*/  IMAD.X R21, R19, 0x1, R25, P0 ;  /* 0x0000000113157824 */ /* 0x000fe200000e0619 */
[----:B------:R2:W-:Y:S04]  /*06e0*/  STG.E desc[UR4][R14.64], R24 ;  /* 0x000000180e007986 */ /* 0x0005e8000c101904 */
[----:B------:R-:W3:Y:S04]  /*06f0*/  LDG.E R26, desc[UR4][R20.64] ;  /* 0x00000004141a7981 */ /* 0x000ee8000c1e1900 */
[----:B0-----:R-:W3:Y:S01]  /*0700*/  LDG.E R22, desc[UR4][R16.64+0xc] ;  /* 0x00000c0410167981 */ /* 0x001ee2000c1e1900 */
[----:B------:R-:W-:-:S05]  /*0710*/  IADD3 R18, P0, PT, R20, R27, RZ ;  /* 0x0000001b14127210 */ /* 0x000fca0007f1e0ff */
[----:B------:R-:W-:Y:S02]  /*0720*/  IMAD.X R19, R21, 0x1, R25, P0 ;  /* 0x0000000115137824 */ /* 0x000fe400000e0619 */
[----:B---3--:R-:W-:-:S05]  /*0730*/  FFMA R22, R22, R26, R24 ;  /* 0x0000001a16167223 */ /* 0x008fca0000000018 */
[----:B------:R0:W-:Y:S04]  /*0740*/  STG.E desc[UR4][R14.64], R22 ;  /* 0x000000160e007986 */ /* 0x0001e8000c101904 */
[----:B------:R3:W4:Y:S04]  /*0750*/  LDG.E R26, desc[UR4][R18.64] ;  /* 0x00000004121a7981 */ /* 0x000728000c1e1900 */
[----:B-1----:R-:W4:Y:S01]  /*0760*/  LDG.E R12, desc[UR4][R16.64+0x10] ;  /* 0x00001004100c7981 */ /* 0x002f22000c1e1900 */
[----:B---3--:R-:W-:-:S04]  /*0770*/  IADD3 R18, P0, PT, R18, R27, RZ ;  /* 0x0000001b12127210 */ /* 0x008fc80007f1e0ff */
[----:B------:R-:W-:Y:S01]  /*0780*/  IADD3.X R19, PT, PT, R19, R25, RZ, P0, !PT ;  /* 0x0000001913137210 */ /* 0x000fe200007fe4ff */
[----:B----4-:R-:W-:-:S05]  /*0790*/  FFMA R12, R12, R26, R22 ;  /* 0x0000001a0c0c7223 */ /* 0x010fca0000000016 */
[----:B------:R1:W-:Y:S04]  /*07a0*/  STG.E desc[UR4][R14.64], R12 ;  /* 0x0000000c0e007986 */ /* 0x0003e8000c101904 */
[----:B--2---:R-:W2:Y:S04]  /*07b0*/  LDG.E R24, desc[UR4][R18.64] ;  /* 0x0000000412187981 */ /* 0x004ea8000c1e1900 */
        /* <DEDUP_REMOVED lines=11> */
[----:B-1----:R-:W3:Y:S04]  /*0870*/  LDG.E R12, desc[UR4][R16.64+0x1c] ;  /* 0x00001c04100c7981 */ /* 0x002ee8000c1e1900 */
[----:B------:R-:W3:Y:S01]  /*0880*/  LDG.E R19, desc[UR4][R18.64] ;  /* 0x0000000412137981 */ /* 0x000ee2000c1e1900 */
[----:B------:R-:W-:-:S04]  /*0890*/  IADD3 R8, P0, PT, R8, -0x8, RZ ;  /* 0xfffffff808087810 */ /* 0x000fc80007f1e0ff */
[----:B------:R-:W-:Y:S02]  /*08a0*/  IADD3.X R10, PT, PT, R10, -0x1, RZ, P0, !PT ;  /* 0xffffffff0a0a7810 */ /* 0x000fe400007fe4ff */
[----:B------:R-:W-:-:S04]  /*08b0*/  ISETP.NE.U32.AND P0, PT, R8, RZ, PT ;  /* 0x000000ff0800720c */ /* 0x000fc80003f05070 */
[----:B------:R-:W-:Y:S02]  /*08c0*/  ISETP.NE.AND.EX P0, PT, R10, RZ, PT, P0 ;  /* 0x000000ff0a00720c */ /* 0x000fe40003f05300 */
[----:B------:R-:W-:-:S04]  /*08d0*/  IADD3 R23, P1, PT, R23, 0x8, RZ ;  /* 0x0000000817177810 */ /* 0x000fc80007f3e0ff */
[----:B------:R-:W-:Y:S01]  /*08e0*/  IADD3.X R29, PT, PT, RZ, R29, RZ, P1, !PT ;  /* 0x0000001dff1d7210 */ /* 0x000fe20000ffe4ff */
[----:B---3--:R-:W-:-:S05]  /*08f0*/  FFMA R12, R12, R19, R22 ;  /* 0x000000130c0c7223 */ /* 0x008fca0000000016 */
[----:B------:R2:W-:Y:S01]  /*0900*/  STG.E desc[UR4][R14.64], R12 ;  /* 0x0000000c0e007986 */ /* 0x0005e2000c101904 */
[----:B------:R-:W-:Y:S05]  /*0910*/  @P0 BRA `(.L_x_5) ;  /* 0xfffffff800f00947 */ /* 0x000fea000383ffff */
.L_x_4:
[----:B------:R-:W-:Y:S05]  /*0920*/  BSYNC.RECONVERGENT B0 ;  /* 0x0000000000007941 */ /* 0x000fea0003800200 */
.L_x_3:
[----:B------:R-:W-:Y:S05]  /*0930*/  @!P2 EXIT ;  /* 0x000000000000a94d */ /* 0x000fea0003800000 */
[----:B------:R-:W-:Y:S01]  /*0940*/  ISETP.GE.U32.AND P1, PT, R6, 0x4, PT ;  /* 0x000000040600780c */ /* 0x000fe20003f26070 */
[----:B------:R-:W-:Y:S01]  /*0950*/  BSSY.RECONVERGENT B0, `(.L_x_6) ;  /* 0x0000046000007945 */ /* 0x000fe20003800200 */
[----:B------:R-:W-:Y:S02]  /*0960*/  LOP3.LUT R10, R5, 0x3, RZ, 0xc0, !PT ;  /* 0x00000003050a7812 */ /* 0x000fe400078ec0ff */
[----:B------:R-:W-:Y:S02]  /*0970*/  ISETP.GE.U32.AND.EX P1, PT, RZ, RZ, PT, P1 ;  /* 0x000000ffff00720c */ /* 0x000fe40003f26110 */
[----:B------:R-:W-:-:S04]  /*0980*/  ISETP.NE.U32.AND P0, PT, R10, RZ, PT ;  /* 0x000000ff0a00720c */ /* 0x000fc80003f05070 */
[----:B------:R-:W-:-:S07]  /*0990*/  ISETP.NE.AND.EX P0, PT, RZ, RZ, PT, P0 ;  /* 0x000000ffff00720c */ /* 0x000fce0003f05300 */
[----:B------:R-:W-:Y:S06]  /*09a0*/  @!P1 BRA `(.L_x_7) ;  /* 0x0000000400009947 */ /* 0x000fec0003800000 */
[----:B------:R-:W0:Y:S01]  /*09b0*/  LDCU.128 UR8, c[0x0][0x380] ;  /* 0x00007000ff0877ac */ /* 0x000e220008000c00 */
[----:B------:R-:W-:Y:S01]  /*09c0*/  IMAD R6, R13, R0, RZ ;  /* 0x000000000d067224 */ /* 0x000fe200078e02ff */
[----:B------:R-:W-:Y:S01]  /*09d0*/  MOV R8, R2 ;  /* 0x0000000200087202 */ /* 0x000fe20000000f00 */
[----:B------:R-:W-:Y:S02]  /*09e0*/  IMAD.MOV.U32 R17, RZ, RZ, R13 ;  /* 0x000000ffff117224 */ /* 0x000fe400078e000d */
[----:B------:R-:W-:Y:S02]  /*09f0*/  IMAD.MOV.U32 R16, RZ, RZ, R11 ;  /* 0x000000ffff107224 */ /* 0x000fe400078e000b */
[-C--:B------:R-:W-:Y:S02]  /*0a00*/  IMAD R13, R7, R0.reuse, RZ ;  /* 0x00000000070d7224 */ /* 0x080fe400078e02ff */
[----:B------:R-:W-:-:S04]  /*0a10*/  IMAD.WIDE.U32 R18, R3, R0, R16 ;  /* 0x0000000003127225 */ /* 0x000fc800078e0010 */
[-C--:B------:R-:W-:Y:S02]  /*0a20*/  IMAD R13, R3, R4.reuse, R13 ;  /* 0x00000004030d7224 */ /* 0x080fe400078e020d */
[C---:B------:R-:W-:Y:S02]  /*0a30*/  IMAD R21, R11.reuse, R4, R6 ;  /* 0x000000040b157224 */ /* 0x040fe400078e0206 */
[----:B------:R-:W-:Y:S01]  /*0a40*/  IMAD.WIDE.U32 R16, R11, R0, R8 ;  /* 0x000000000b107225 */ /* 0x000fe200078e0008 */
[----:B------:R-:W-:Y:S02]  /*0a50*/  IADD3 R19, PT, PT, R13, R19, RZ ;  /* 0x000000130d137210 */ /* 0x000fe40007ffe0ff */
[----:B0-----:R-:W-:Y:S01]  /*0a60*/  LEA R26, P1, R18, UR8, 0x2 ;  /* 0x00000008121a7c11 */ /* 0x001fe2000f8210ff */
[----:B------:R-:W-:Y:S01]  /*0a70*/  IMAD.IADD R17, R17, 0x1, R21 ;  /* 0x0000000111117824 */ /* 0x000fe200078e0215 */
[----:B--2---:R-:W-:Y:S02]  /*0a80*/  LEA R24, P2, R16, UR10, 0x2 ;  /* 0x0000000a10187c11 */ /* 0x004fe4000f8410ff */
[----:B------:R-:W-:-:S02]  /*0a90*/  LEA.HI.X R27, R18, UR9, R19, 0x2, P1 ;  /* 0x00000009121b7c11 */ /* 0x000fc400088f1413 */
[----:B------:R-:W-:-:S04]  /*0aa0*/  LEA.HI.X R25, R16, UR11, R17, 0x2, P2 ;  /* 0x0000000b10197c11 */ /* 0x000fc800090f1411 */
[----:B------:R-:W2:Y:S04]  /*0ab0*/  LDG.E R27, desc[UR4][R26.64] ;  /* 0x000000041a1b7981 */ /* 0x000ea8000c1e1900 */
[----:B------:R-:W2:Y:S01]  /*0ac0*/  LDG.E R24, desc[UR4][R24.64] ;  /* 0x0000000418187981 */ /* 0x000ea2000c1e1900 */
[----:B------:R-:W-:Y:S02]  /*0ad0*/  HFMA2 R19, -RZ, RZ, 0, 0 ;  /* 0x00000000ff137431 */ /* 0x000fe400000001ff */
[----:B------:R-:W-:-:S04]  /*0ae0*/  VIADD R18, R11, 0x1 ;  /* 0x000000010b127836 */ /* 0x000fc80000000000 */
[----:B------:R-:W-:-:S04]  /*0af0*/  IMAD.WIDE.U32 R16, R18, R0, R8 ;  /* 0x0000000012107225 */ /* 0x000fc800078e0008 */
[----:B------:R-:W-:-:S04]  /*0b00*/  IMAD.WIDE.U32 R22, R3, R0, R18 ;  /* 0x0000000003167225 */ /* 0x000fc800078e0012 */
[----:B------:R-:W-:Y:S01]  /*0b10*/  IMAD R19, R18, R4, R17 ;  /* 0x0000000412137224 */ /* 0x000fe200078e0211 */
[----:B------:R-:W-:Y:S01]  /*0b20*/  LEA R18, P2, R16, UR10, 0x2 ;  /* 0x0000000a10127c11 */ /* 0x000fe2000f8410ff */
[----:B------:R-:W-:Y:S01]  /*0b30*/  IMAD.IADD R17, R13, 0x1, R23 ;  /* 0x000000010d117824 */ /* 0x000fe200078e0217 */
[----:B------:R-:W-:Y:S02]  /*0b40*/  LEA R20, P1, R22, UR8, 0x2 ;  /* 0x0000000816147c11 */ /* 0x000fe4000f8210ff */
[----:B------:R-:W-:Y:S02]  /*0b50*/  LEA.HI.X R19, R16, UR11, R19, 0x2, P2 ;  /* 0x0000000b10137c11 */ /* 0x000fe400090f1413 */
[----:B------:R-:W-:Y:S01]  /*0b60*/  LEA.HI.X R21, R22, UR9, R17, 0x2, P1 ;  /* 0x0000000916157c11 */ /* 0x000fe200088f1411 */
[----:B--2---:R-:W-:-:S05]  /*0b70*/  FFMA R29, R27, R24, R12 ;  /* 0x000000181b1d7223 */ /* 0x004fca000000000c */
[----:B------:R0:W-:Y:S04]  /*0b80*/  STG.E desc[UR4][R14.64], R29 ;  /* 0x0000001d0e007986 */ /* 0x0001e8000c101904 */
[----:B------:R-:W0:Y:S04]  /*0b90*/  LDG.E R20, desc[UR4][R20.64] ;  /* 0x0000000414147981 */ /* 0x000e28000c1e1900 */
[----:B------:R-:W0:Y:S01]  /*0ba0*/  LDG.E R18, desc[UR4][R18.64] ;  /* 0x0000000412127981 */ /* 0x000e22000c1e1900 */
[----:B------:R-:W-:Y:S01]  /*0bb0*/  IADD3 R16, PT, PT, R11, 0x2, RZ ;  /* 0x000000020b107810 */ /* 0x000fe20007ffe0ff */
[----:B------:R-:W-:-:S04]  /*0bc0*/  IMAD.MOV.U32 R17, RZ, RZ, RZ ;  /* 0x000000ffff117224 */ /* 0x000fc800078e00ff */
[----:B------:R-:W-:-:S04]  /*0bd0*/  IMAD.WIDE.U32 R22, R16, R0, R8 ;  /* 0x0000000010167225 */ /* 0x000fc800078e0008 */
[----:B------:R-:W-:-:S04]  /*0be0*/  IMAD.WIDE.U32 R26, R3, R0, R16 ;  /* 0x00000000031a7225 */ /* 0x000fc800078e0010 */
[----:B------:R-:W-:Y:S01]  /*0bf0*/  IMAD R17, R16, R4, R23 ;  /* 0x0000000410117224 */ /* 0x000fe200078e0217 */
[----:B------:R-:W-:Y:S02]  /*0c00*/  LEA R16, P2, R22, UR10, 0x2 ;  /* 0x0000000a16107c11 */ /* 0x000fe4000f8410ff */
[----:B------:R-:W-:Y:S02]  /*0c10*/  IADD3 R23, PT, PT, R13, R27, RZ ;  /* 0x0000001b0d177210 */ /* 0x000fe40007ffe0ff */
[----:B------:R-:W-:Y:S02]  /*0c20*/  LEA R24, P1, R26, UR8, 0x2 ;  /* 0x000000081a187c11 */ /* 0x000fe4000f8210ff */
[----:B------:R-:W-:Y:S02]  /*0c30*/  LEA.HI.X R17, R22, UR11, R17, 0x2, P2 ;  /* 0x0000000b16117c11 */ /* 0x000fe400090f1411 */
[----:B------:R-:W-:Y:S01]  /*0c40*/  LEA.HI.X R25, R26, UR9, R23, 0x2, P1 ;  /* 0x000000091a197c11 */ /* 0x000fe200088f1417 */
[----:B0-----:R-:W-:-:S05]  /*0c50*/  FFMA R29, R20, R18, R29 ;  /* 0x00000012141d7223 */ /* 0x001fca000000001d */
[----:B------:R0:W-:Y:S04]  /*0c60*/  STG.E desc[UR4][R14.64], R29 ;  /* 0x0000001d0e007986 */ /* 0x0001e8000c101904 */
[----:B------:R-:W0:Y:S04]  /*0c70*/  LDG.E R24, desc[UR4][R24.64] ;  /* 0x0000000418187981 */ /* 0x000e28000c1e1900 */
[----:B------:R-:W0:Y:S01]  /*0c80*/  LDG.E R16, desc[UR4][R16.64] ;  /* 0x0000000410107981 */ /* 0x000e22000c1e1900 */
[----:B------:R-:W-:Y:S01]  /*0c90*/  VIADD R18, R11, 0x3 ;  /* 0x000000030b127836 */ /* 0x000fe20000000000 */
[----:B------:R-:W-:-:S03]  /*0ca0*/  MOV R19, RZ ;  /* 0x000000ff00137202 */ /* 0x000fc60000000f00 */
[----:B------:R-:W-:-:S04]  /*0cb0*/  IMAD.WIDE.U32 R20, R18, R0, R8 ;  /* 0x0000000012147225 */ /* 0x000fc800078e0008 */
[----:B------:R-:W-:Y:S01]  /*0cc0*/  IMAD.WIDE.U32 R26, R3, R0, R18 ;  /* 0x00000000031a7225 */ /* 0x000fe200078e0012 */
[----:B------:R-:W-:-:S03]  /*0cd0*/  LEA R22, P2, R20, UR10, 0x2 ;  /* 0x0000000a14167c11 */ /* 0x000fc6000f8410ff */
[----:B------:R-:W-:Y:S01]  /*0ce0*/  IMAD R19, R18, R4, R21 ;  /* 0x0000000412137224 */ /* 0x000fe200078e0215 */
[----:B------:R-:W-:Y:S01]  /*0cf0*/  LEA R18, P1, R26, UR8, 0x2 ;  /* 0x000000081a127c11 */ /* 0x000fe2000f8210ff */
[----:B------:R-:W-:-:S03]  /*0d00*/  IMAD.IADD R13, R13, 0x1, R27 ;  /* 0x000000010d0d7824 */ /* 0x000fc600078e021b */
[----:B------:R-:W-:Y:S02]  /*0d10*/  LEA.HI.X R23, R20, UR11, R19, 0x2, P2 ;  /* 0x0000000b14177c11 */ /* 0x000fe400090f1413 */
[----:B------:R-:W-:Y:S01]  /*0d20*/  LEA.HI.X R19, R26, UR9, R13, 0x2, P1 ;  /* 0x000000091a137c11 */ /* 0x000fe200088f140d */
[----:B0-----:R-:W-:-:S05]  /*0d30*/  FFMA R29, R24, R16, R29 ;  /* 0x00000010181d7223 */ /* 0x001fca000000001d */
[----:B------:R0:W-:Y:S04]  /*0d40*/  STG.E desc[UR4][R14.64], R29 ;  /* 0x0000001d0e007986 */ /* 0x0001e8000c101904 */
[----:B------:R-:W2:Y:S04]  /*0d50*/  LDG.E R18, desc[UR4][R18.64] ;  /* 0x0000000412127981 */ /* 0x000ea8000c1e1900 */
[----:B------:R-:W2:Y:S01]  /*0d60*/  LDG.E R22, desc[UR4][R22.64] ;  /* 0x0000000416167981 */ /* 0x000ea2000c1e1900 */
[----:B------:R-:W-:Y:S02]  /*0d70*/  HFMA2 R13, -RZ, RZ, 0, 0 ;  /* 0x00000000ff0d7431 */ /* 0x000fe400000001ff */
[----:B------:R-:W-:-:S02]  /*0d80*/  VIADD R11, R11, 0x4 ;  /* 0x000000040b0b7836 */ /* 0x000fc40000000000 */
[----:B--2---:R-:W-:-:S05]  /*0d90*/  FFMA R12, R18, R22, R29 ;  /* 0x00000016120c7223 */ /* 0x004fca000000001d */
[----:B------:R0:W-:Y:S02]  /*0da0*/  STG.E desc[UR4][R14.64], R12 ;  /* 0x0000000c0e007986 */ /* 0x0001e4000c101904 */
.L_x_7:
[----:B------:R-:W-:Y:S05]  /*0db0*/  BSYNC.RECONVERGENT B0 ;  /* 0x0000000000007941 */ /* 0x000fea0003800200 */
.L_x_6:
[----:B------:R-:W-:Y:S05]  /*0dc0*/  @!P0 EXIT ;  /* 0x000000000000894d */ /* 0x000fea0003800000 */
[----:B------:R-:W-:Y:S01]  /*0dd0*/  ISETP.NE.U32.AND P1, PT, R10, 0x1, PT ;  /* 0x000000010a00780c */ /* 0x000fe20003f25070 */
[----:B------:R-:W-:Y:S01]  /*0de0*/  BSSY.RECONVERGENT B0, `(.L_x_8) ;  /* 0x000002a000007945 */ /* 0x000fe20003800200 */
[----:B------:R-:W-:Y:S02]  /*0df0*/  LOP3.LUT R5, R5, 0x1, RZ, 0xc0, !PT ;  /* 0x0000000105057812 */ /* 0x000fe400078ec0ff */
[----:B------:R-:W-:Y:S02]  /*0e00*/  ISETP.NE.AND.EX P1, PT, RZ, RZ, PT, P1 ;  /* 0x000000ffff00720c */ /* 0x000fe40003f25310 */
[----:B------:R-:W-:-:S04]  /*0e10*/  ISETP.NE.U32.AND P0, PT, R5, 0x1, PT ;  /* 0x000000010500780c */ /* 0x000fc80003f05070 */
[----:B------:R-:W-:-:S07]  /*0e20*/  ISETP.NE.U32.AND.EX P0, PT, RZ, RZ, PT, P0 ;  /* 0x000000ffff00720c */ /* 0x000fce0003f05100 */
[----:B------:R-:W-:Y:S06]  /*0e30*/  @!P1 BRA `(.L_x_9) ;  /* 0x0000000000909947 */ /* 0x000fec0003800000 */
[----:B------:R-:W1:Y:S01]  /*0e40*/  LDCU.128 UR8, c[0x0][0x380] ;  /* 0x00007000ff0877ac */ /* 0x000e620008000c00 */
[----:B------:R-:W-:Y:S01]  /*0e50*/  MOV R16, R11 ;  /* 0x0000000b00107202 */ /* 0x000fe20000000f00 */
[----:B------:R-:W-:Y:S01]  /*0e60*/  IMAD.MOV.U32 R17, RZ, RZ, R13 ;  /* 0x000000ffff117224 */ /* 0x000fe200078e000d */
[----:B------:R-:W-:Y:S01]  /*0e70*/  MOV R8, R2 ;  /* 0x0000000200087202 */ /* 0x000fe20000000f00 */
[-C--:B------:R-:W-:Y:S02]  /*0e80*/  IMAD R6, R13, R0.reuse, RZ ;  /* 0x000000000d067224 */ /* 0x080fe400078e02ff */
[-C--:B------:R-:W-:Y:S02]  /*0e90*/  IMAD R5, R7, R0.reuse, RZ ;  /* 0x0000000007057224 */ /* 0x080fe400078e02ff */
[----:B------:R-:W-:-:S04]  /*0ea0*/  IMAD.WIDE.U32 R18, R3, R0, R16 ;  /* 0x0000000003127225 */ /* 0x000fc800078e0010 */
[C---:B------:R-:W-:Y:S02]  /*0eb0*/  IMAD R13, R11.reuse, R4, R6 ;  /* 0x000000040b0d7224 */ /* 0x040fe400078e0206 */
[----:B------:R-:W-:-:S04]  /*0ec0*/  IMAD.WIDE.U32 R16, R11, R0, R8 ;  /* 0x000000000b107225 */ /* 0x000fc800078e0008 */
[----:B------:R-:W-:Y:S01]  /*0ed0*/  IMAD R5, R3, R4, R5 ;  /* 0x0000000403057224 */ /* 0x000fe200078e0205 */
[----:B-1----:R-:W-:Y:S01]  /*0ee0*/  LEA R20, P1, R18, UR8, 0x2 ;  /* 0x0000000812147c11 */ /* 0x002fe2000f8210ff */
[----:B------:R-:W-:Y:S01]  /*0ef0*/  IMAD.IADD R17, R17, 0x1, R13 ;  /* 0x0000000111117824 */ /* 0x000fe200078e020d */
[C---:B--2---:R-:W-:Y:S02]  /*0f00*/  LEA R22, P2, R16.reuse, UR10, 0x2 ;  /* 0x0000000a10167c11 */ /* 0x044fe4000f8410ff */
[----:B------:R-:W-:Y:S02]  /*0f10*/  IADD3 R13, PT, PT, R5, R19, RZ ;  /* 0x00000013050d7210 */ /* 0x000fe40007ffe0ff */
[----:B------:R-:W-:Y:S02]  /*0f20*/  LEA.HI.X R23, R16, UR11, R17, 0x2, P2 ;  /* 0x0000000b10177c11 */ /* 0x000fe400090f1411 */
[----:B------:R-:W-:-:S03]  /*0f30*/  LEA.HI.X R21, R18, UR9, R13, 0x2, P1 ;  /* 0x0000000912157c11 */ /* 0x000fc600088f140d */
[----:B------:R-:W2:Y:S04]  /*0f40*/  LDG.E R22, desc[UR4][R22.64] ;  /* 0x0000000416167981 */ /* 0x000ea8000c1e1900 */
[----:B------:R-:W2:Y:S01]  /*0f50*/  LDG.E R21, desc[UR4][R20.64] ;  /* 0x0000000414157981 */ /* 0x000ea2000c1e1900 */
[----:B------:R-:W-:Y:S02]  /*0f60*/  HFMA2 R17, -RZ, RZ, 0, 0 ;  /* 0x00000000ff117431 */ /* 0x000fe400000001ff */
[----:B------:R-:W-:-:S04]  /*0f70*/  VIADD R16, R11, 0x1 ;  /* 0x000000010b107836 */ /* 0x000fc80000000000 */
        /* <DEDUP_REMOVED lines=8> */
[----:B--2---:R-:W-:-:S05]  /*1000*/  FFMA R21, R21, R22, R12 ;  /* 0x0000001615157223 */ /* 0x004fca000000000c */
[----:B------:R1:W-:Y:S04]  /*1010*/  STG.E desc[UR4][R14.64], R21 ;  /* 0x000000150e007986 */ /* 0x0003e8000c101904 */
[----:B------:R-:W0:Y:S04]  /*1020*/  LDG.E R16, desc[UR4][R16.64] ;  /* 0x0000000410107981 */ /* 0x000e28000c1e1900 */
[----:B------:R-:W0:Y:S01]  /*1030*/  LDG.E R18, desc[UR4][R18.64] ;  /* 0x0000000412127981 */ /* 0x000e22000c1e1900 */
[----:B------:R-:W-:Y:S01]  /*1040*/  MOV R13, RZ ;  /* 0x000000ff000d7202 */ /* 0x000fe20000000f00 */
[----:B------:R-:W-:-:S02]  /*1050*/  VIADD R11, R11, 0x2 ;  /* 0x000000020b0b7836 */ /* 0x000fc40000000000 */
[----:B0-----:R-:W-:-:S05]  /*1060*/  FFMA R12, R16, R18, R21 ;  /* 0x00000012100c7223 */ /* 0x001fca0000000015 */
[----:B------:R1:W-:Y:S02]  /*1070*/  STG.E desc[UR4][R14.64], R12 ;  /* 0x0000000c0e007986 */ /* 0x0003e4000c101904 */
.L_x_9:
[----:B------:R-:W-:Y:S05]  /*1080*/  BSYNC.RECONVERGENT B0 ;  /* 0x0000000000007941 */ /* 0x000fea0003800200 */
.L_x_8:
[----:B------:R-:W-:Y:S05]  /*1090*/  @P0 EXIT ;  /* 0x000000000000094d */ /* 0x000fea0003800000 */
[----:B------:R-:W3:Y:S01]  /*10a0*/  LDCU.128 UR8, c[0x0][0x380] ;  /* 0x00007000ff0877ac */ /* 0x000ee20008000c00 */
[----:B------:R-:W-:Y:S01]  /*10b0*/  IMAD R5, R7, R0, RZ ;  /* 0x0000000007057224 */ /* 0x000fe200078e02ff */
[----:B------:R-:W-:Y:S01]  /*10c0*/  MOV R6, R2 ;  /* 0x0000000200067202 */ /* 0x000fe20000000f00 */
[----:B------:R-:W-:Y:S01]  /*10d0*/  IMAD.MOV.U32 R7, RZ, RZ, R9 ;  /* 0x000000ffff077224 */ /* 0x000fe200078e0009 */
[----:B------:R-:W-:Y:S01]  /*10e0*/  MOV R8, R11 ;  /* 0x0000000b00087202 */ /* 0x000fe20000000f00 */
[-C--:B------:R-:W-:Y:S02]  /*10f0*/  IMAD R2, R13, R0.reuse, RZ ;  /* 0x000000000d027224 */ /* 0x080fe400078e02ff */
[----:B------:R-:W-:Y:S02]  /*1100*/  IMAD.MOV.U32 R9, RZ, RZ, R13 ;  /* 0x000000ffff097224 */ /* 0x000fe400078e000d */
[----:B------:R-:W-:-:S04]  /*1110*/  IMAD.WIDE.U32 R6, R11, R0, R6 ;  /* 0x000000000b067225 */ /* 0x000fc800078e0006 */
[----:B------:R-:W-:Y:S02]  /*1120*/  IMAD R11, R11, R4, R2 ;  /* 0x000000040b0b7224 */ /* 0x000fe400078e0202 */
[----:B------:R-:W-:-:S04]  /*1130*/  IMAD.WIDE.U32 R8, R3, R0, R8 ;  /* 0x0000000003087225 */ /* 0x000fc800078e0008 */
[----:B------:R-:W-:Y:S01]  /*1140*/  IMAD R5, R3, R4, R5 ;  /* 0x0000000403057224 */ /* 0x000fe200078e0205 */
[----:B------:R-:W-:Y:S02]  /*1150*/  IADD3 R3, PT, PT, R7, R11, RZ ;  /* 0x0000000b07037210 */ /* 0x000fe40007ffe0ff */
[----:B---3--:R-:W-:Y:S01]  /*1160*/  LEA R4, P1, R6, UR10, 0x2 ;  /* 0x0000000a06047c11 */ /* 0x008fe2000f8210ff */
[----:B------:R-:W-:Y:S01]  /*1170*/  IMAD.IADD R7, R5, 0x1, R9 ;  /* 0x0000000105077824 */ /* 0x000fe200078e0209 */
[----:B------:R-:W-:Y:S02]  /*1180*/  LEA R2, P0, R8, UR8, 0x2 ;  /* 0x0000000808027c11 */ /* 0x000fe4000f8010ff */
[----:B------:R-:W-:Y:S02]  /*1190*/  LEA.HI.X R5, R6, UR11, R3, 0x2, P1 ;  /* 0x0000000b06057c11 */ /* 0x000fe400088f1403 */
[----:B------:R-:W-:-:S03]  /*11a0*/  LEA.HI.X R3, R8, UR9, R7, 0x2, P0 ;  /* 0x0000000908037c11 */ /* 0x000fc600080f1407 */
[----:B------:R-:W3:Y:S04]  /*11b0*/  LDG.E R4, desc[UR4][R4.64] ;  /* 0x0000000404047981 */ /* 0x000ee8000c1e1900 */
[----:B------:R-:W3:Y:S02]  /*11c0*/  LDG.E R3, desc[UR4][R2.64] ;  /* 0x0000000402037981 */ /* 0x000ee4000c1e1900 */
[----:B---3--:R-:W-:-:S05]  /*11d0*/  FFMA R7, R3, R4, R12 ;  /* 0x0000000403077223 */ /* 0x008fca000000000c */
[----:B------:R-:W-:Y:S01]  /*11e0*/  STG.E desc[UR4][R14.64], R7 ;  /* 0x000000070e007986 */ /* 0x000fe2000c101904 */
[----:B------:R-:W-:Y:S05]  /*11f0*/  EXIT ;  /* 0x000000000000794d */ /* 0x000fea0003800000 */
        .weak           $__internal_0_$__cuda_sm20_div_u64
        .type           $__internal_0_$__cuda_sm20_div_u64,@function
        .size           $__internal_0_$__cuda_sm20_div_u64,(.L_x_11 - $__internal_0_$__cuda_sm20_div_u64)
$__internal_0_$__cuda_sm20_div_u64:
[----:B------:R-:W0:Y:S01]  /*1200*/  LDCU.64 UR6, c[0x0][0x398] ;  /* 0x00007300ff0677ac */ /* 0x000e220008000a00 */
[----:B------:R-:W1:Y:S01]  /*1210*/  LDC.64 R2, c[0x0][0x398] ;  /* 0x0000e600ff027b82 */ /* 0x000e620000000a00 */
[----:B0-----:R-:W0:Y:S08]  /*1220*/  I2F.U64.RP R10, UR6 ;  /* 0x00000006000a7d12 */ /* 0x001e300008309000 */
[----:B0-----:R-:W0:Y:S02]  /*1230*/  MUFU.RCP R10, R10 ;  /* 0x0000000a000a7308 */ /* 0x001e240000001000 */
[----:B0-----:R-:W-:-:S06]  /*1240*/  IADD3 R6, PT, PT, R10, 0x1ffffffe, RZ ;  /* 0x1ffffffe0a067810 */ /* 0x001fcc0007ffe0ff */
[----:B------:R-:W1:Y:S02]  /*1250*/  F2I.U64.TRUNC R6, R6 ;  /* 0x0000000600067311 */ /* 0x000e64000020d800 */
[----:B-1----:R-:W-:-:S04]  /*1260*/  IMAD.WIDE.U32 R8, R6, R2, RZ ;  /* 0x0000000206087225 */ /* 0x002fc800078e00ff */
[----:B------:R-:W-:Y:S01]  /*1270*/  IMAD R9, R6, R3, R9 ;  /* 0x0000000306097224 */ /* 0x000fe200078e0209 */
[----:B------:R-:W-:-:S03]  /*1280*/  IADD3 R11, P0, PT, RZ, -R8, RZ ;  /* 0x80000008ff0b7210 */ /* 0x000fc60007f1e0ff */
[----:B------:R-:W-:Y:S02]  /*1290*/  IMAD R9, R7, R2, R9 ;  /* 0x0000000207097224 */ /* 0x000fe400078e0209 */
[----:B------:R-:W-:-:S04]  /*12a0*/  IMAD.HI.U32 R8, R6, R11, RZ ;  /* 0x0000000b06087227 */ /* 0x000fc800078e00ff */
[----:B------:R-:W-:Y:S01]  /*12b0*/  IMAD.X R13, RZ, RZ, ~R9, P0 ;  /* 0x000000ffff0d7224 */ /* 0x000fe200000e0e09 */
[----:B------:R-:W-:-:S03]  /*12c0*/  MOV R9, R6 ;  /* 0x0000000600097202 */ /* 0x000fc60000000f00 */
[-C--:B------:R-:W-:Y:S02]  /*12d0*/  IMAD R17, R7, R13.reuse, RZ ;  /* 0x0000000d07117224 */ /* 0x080fe400078e02ff */
[----:B------:R-:W-:-:S04]  /*12e0*/  IMAD.WIDE.U32 R8, P0, R6, R13, R8 ;  /* 0x0000000d06087225 */ /* 0x000fc80007800008 */
[----:B------:R-:W-:-:S04]  /*12f0*/  IMAD.HI.U32 R13, R7, R13, RZ ;  /* 0x0000000d070d7227 */ /* 0x000fc800078e00ff */
[----:B------:R-:W-:-:S05]  /*1300*/  IMAD.HI.U32 R8, P1, R7, R11, R8 ;  /* 0x0000000b07087227 */ /* 0x000fca0007820008 */
[----:B------:R-:W-:Y:S01]  /*1310*/  IADD3 R9, P2, PT, R17, R8, RZ ;  /* 0x0000000811097210 */ /* 0x000fe20007f5e0ff */
[----:B------:R-:W-:-:S04]  /*1320*/  IMAD.X R8, R13, 0x1, R7, P0 ;  /* 0x000000010d087824 */ /* 0x000fc800000e0607 */
[----:B------:R-:W-:Y:S01]  /*1330*/  IMAD.WIDE.U32 R6, R9, R2, RZ ;  /* 0x0000000209067225 */ /* 0x000fe200078e00ff */
[----:B------:R-:W-:-:S03]  /*1340*/  IADD3.X R11, PT, PT, RZ, RZ, R8, P2, P1 ;  /* 0x000000ffff0b7210 */ /* 0x000fc600017e2408 */
[----:B------:R-:W-:Y:S01]  /*1350*/  IMAD R7, R9, R3, R7 ;  /* 0x0000000309077224 */ /* 0x000fe200078e0207 */
[----:B------:R-:W-:-:S03]  /*1360*/  IADD3 R13, P0, PT, RZ, -R6, RZ ;  /* 0x80000006ff0d7210 */ /* 0x000fc60007f1e0ff */
[----:B------:R-:W-:Y:S02]  /*1370*/  IMAD R7, R11, R2, R7 ;  /* 0x000000020b077224 */ /* 0x000fe400078e0207 */
[----:B------:R-:W-:-:S03]  /*1380*/  IMAD.HI.U32 R8, R9, R13, RZ ;  /* 0x0000000d09087227 */ /* 0x000fc600078e00ff */
[----:B------:R-:W-:Y:S01]  /*1390*/  IADD3.X R6, PT, PT, RZ, ~R7, RZ, P0, !PT ;  /* 0x80000007ff067210 */ /* 0x000fe200007fe4ff */
[----:B------:R-:W-:-:S04]  /*13a0*/  HFMA2 R7, -RZ, RZ, 0, 0 ;  /* 0x00000000ff077431 */ /* 0x000fc800000001ff */
[----:B------:R-:W-:-:S04]  /*13b0*/  IMAD.WIDE.U32 R8, P0, R9, R6, R8 ;  /* 0x0000000609087225 */ /* 0x000fc80007800008 */
[C---:B------:R-:W-:Y:S02]  /*13c0*/  IMAD R10, R11.reuse, R6, RZ ;  /* 0x000000060b0a7224 */ /* 0x040fe400078e02ff */
[----:B------:R-:W-:-:S04]  /*13d0*/  IMAD.HI.U32 R9, P1, R11, R13, R8 ;  /* 0x0000000d0b097227 */ /* 0x000fc80007820008 */
[----:B------:R-:W-:Y:S01]  /*13e0*/  IMAD.HI.U32 R6, R11, R6, RZ ;  /* 0x000000060b067227 */ /* 0x000fe200078e00ff */
[----:B------:R-:W-:-:S03]  /*13f0*/  IADD3 R9, P2, PT, R10, R9, RZ ;  /* 0x000000090a097210 */ /* 0x000fc60007f5e0ff */
[----:B------:R-:W-:Y:S02]  /*1400*/  IMAD.X R11, R6, 0x1, R11, P0 ;  /* 0x00000001060b7824 */ /* 0x000fe400000e060b */
[----:B------:R-:W-:-:S03]  /*1410*/  IMAD.HI.U32 R6, R9, R5, RZ ;  /* 0x0000000509067227 */ /* 0x000fc600078e00ff */
[----:B------:R-:W-:Y:S01]  /*1420*/  IADD3.X R11, PT, PT, RZ, RZ, R11, P2, P1 ;  /* 0x000000ffff0b7210 */ /* 0x000fe200017e240b */
[----:B------:R-:W-:-:S04]  /*1430*/  IMAD.WIDE.U32 R6, R9, R4, R6 ;  /* 0x0000000409067225 */ /* 0x000fc800078e0006 */
[C---:B------:R-:W-:Y:S02]  /*1440*/  IMAD R9, R11.reuse, R4, RZ ;  /* 0x000000040b097224 */ /* 0x040fe400078e02ff */
[----:B------:R-:W-:-:S04]  /*1450*/  IMAD.HI.U32 R6, P0, R11, R5, R6 ;  /* 0x000000050b067227 */ /* 0x000fc80007800006 */
[----:B------:R-:W-:Y:S01]  /*1460*/  IMAD.HI.U32 R8, R11, R4, RZ ;  /* 0x000000040b087227 */ /* 0x000fe200078e00ff */
[----:B------:R-:W-:-:S03]  /*1470*/  IADD3 R9, P1, PT, R9, R6, RZ ;  /* 0x0000000609097210 */ /* 0x000fc60007f3e0ff */
[----:B------:R-:W-:Y:S02]  /*1480*/  IMAD.X R8, RZ, RZ, R8, P0 ;  /* 0x000000ffff087224 */ /* 0x000fe400000e0608 */
[----:B------:R-:W-:-:S03]  /*1490*/  IMAD.WIDE.U32 R6, R9, R2, RZ ;  /* 0x0000000209067225 */ /* 0x000fc600078e00ff */
[----:B------:R-:W-:Y:S01]  /*14a0*/  IADD3.X R11, PT, PT, RZ, R8, RZ, P1, !PT ;  /* 0x00000008ff0b7210 */ /* 0x000fe20000ffe4ff */
[----:B------:R-:W-:Y:S01]  /*14b0*/  IMAD R7, R9, R3, R7 ;  /* 0x0000000309077224 */ /* 0x000fe200078e0207 */
[----:B------:R-:W-:-:S03]  /*14c0*/  IADD3 R13, P1, PT, -R6, R5, RZ ;  /* 0x00000005060d7210 */ /* 0x000fc60007f3e1ff */
[-C--:B------:R-:W-:Y:S01]  /*14d0*/  IMAD R7, R11, R2.reuse, R7 ;  /* 0x000000020b077224 */ /* 0x080fe200078e0207 */
[----:B------:R-:W-:-:S03]  /*14e0*/  ISETP.GE.U32.AND P0, PT, R13, R2, PT ;  /* 0x000000020d00720c */ /* 0x000fc60003f06070 */
[----:B------:R-:W-:Y:S01]  /*14f0*/  IMAD.X R8, R4, 0x1, ~R7, P1 ;  /* 0x0000000104087824 */ /* 0x000fe200008e0e07 */
[----:B------:R-:W-:Y:S01]  /*1500*/  IADD3 R7, P1, PT, R13, -R2, RZ ;  /* 0x800000020d077210 */ /* 0x000fe20007f3e0ff */
[----:B------:R-:W-:-:S03]  /*1510*/  VIADD R4, R9, 0x1 ;  /* 0x0000000109047836 */ /* 0x000fc60000000000 */
[CC--:B------:R-:W-:Y:S02]  /*1520*/  ISETP.GE.U32.AND.EX P0, PT, R8.reuse, R3.reuse, PT, P0 ;  /* 0x000000030800720c */ /* 0x0c0fe40003f06100 */
[----:B------:R-:W-:Y:S02]  /*1530*/  IADD3.X R6, PT, PT, R8, ~R3, RZ, P1, !PT ;  /* 0x8000000308067210 */ /* 0x000fe40000ffe4ff */
[----:B------:R-:W-:Y:S02]  /*1540*/  SEL R7, R7, R13, P0 ;  /* 0x0000000d07077207 */ /* 0x000fe40000000000 */
[----:B------:R-:W-:Y:S02]  /*1550*/  SEL R6, R6, R8, P0 ;  /* 0x0000000806067207 */ /* 0x000fe40000000000 */
[----:B------:R-:W-:Y:S02]  /*1560*/  SEL R9, R4, R9, P0 ;  /* 0x0000000904097207 */ /* 0x000fe40000000000 */
[----:B------:R-:W-:-:S02]  /*1570*/  ISETP.GE.U32.AND P0, PT, R7, R2, PT ;  /* 0x000000020700720c */ /* 0x000fc40003f06070 */
[----:B------:R-:W-:Y:S01]  /*1580*/  ISETP.NE.U32.AND P1, PT, R2, RZ, PT ;  /* 0x000000ff0200720c */ /* 0x000fe20003f25070 */
[----:B------:R-:W-:Y:S01]  /*1590*/  IMAD.MOV.U32 R2, RZ, RZ, R0 ;  /* 0x000000ffff027224 */ /* 0x000fe200078e0000 */
[----:B------:R-:W-:Y:S02]  /*15a0*/  IADD3 R4, PT, PT, R9, 0x1, RZ ;  /* 0x0000000109047810 */ /* 0x000fe40007ffe0ff */
[----:B------:R-:W-:Y:S02]  /*15b0*/  ISETP.GE.U32.AND.EX P0, PT, R6, R3, PT, P0 ;  /* 0x000000030600720c */ /* 0x000fe40003f06100 */
[----:B------:R-:W-:Y:S02]  /*15c0*/  ISETP.NE.AND.EX P1, PT, R3, RZ, PT, P1 ;  /* 0x000000ff0300720c */ /* 0x000fe40003f25310 */
[----:B------:R-:W-:Y:S02]  /*15d0*/  MOV R3, 0x0 ;  /* 0x0000000000037802 */ /* 0x000fe40000000f00 */
[----:B------:R-:W-:-:S04]  /*15e0*/  SEL R4, R4, R9, P0 ;  /* 0x0000000904047207 */ /* 0x000fc80000000000 */
[----:B------:R-:W-:Y:S01]  /*15f0*/  SEL R4, R4, 0xffffffff, P1 ;  /* 0xffffffff04047807 */ /* 0x000fe20000800000 */
[----:B------:R-:W-:Y:S06]  /*1600*/  RET.REL.NODEC R2 `(_Z13matmul_kernelPKfS0_Pfm) ;  /* 0xffffffe8027c7950 */ /* 0x000fec0003c3ffff */
.L_x_10:
[----:B------:R-:W-:-:S00]  /*1610*/  BRA `(.L_x_10) ;  /* 0xfffffffc00fc7947 */ /* 0x000fc0000383ffff */
[----:B------:R-:W-:-:S00]  /*1620*/  NOP ;  /* 0x0000000000007918 */ /* 0x000fc00000000000 */
        /* <DEDUP_REMOVED lines=13> */
.L_x_11:


//--------------------- .nv.shared.reserved.0     --------------------------
	.section	.nv.shared.reserved.0,"aw",@nobits
	.weak		__nv_reservedSMEM_offset_0_alias
	.size		__nv_reservedSMEM_offset_0_alias, 0, 64
	.other		__nv_reservedSMEM_offset_0_alias,@"STO_CUDA_RESERVED_SHARED STV_DEFAULT"
__nv_reservedSMEM_offset_0_alias:
	.zero		0
	.zero		64


//--------------------- .nv.constant0._Z13matmul_kernelPKfS0_Pfm --------------------------
	.section	.nv.constant0._Z13matmul_kernelPKfS0_Pfm,"a",@progbits
	.sectionflags	@""
	.align	4
.nv.constant0._Z13matmul_kernelPKfS0_Pfm:
	.zero		928


//--------------------- SYMBOLS --------------------------

	.type		.nv.reservedSmem.offset0,@object
	.size		.nv.reservedSmem.offset0,0x4
